//
// Generated by NVIDIA NVVM Compiler
//
// Compiler Build ID: CL-36424714
// Cuda compilation tools, release 13.0, V13.0.88
// Based on NVVM 20.0.0
//

.version 9.0
.target sm_100
.address_size 64

	// .globl	_Z9sumKernelPi
.extern .func  (.param .b32 func_retval0) vprintf
(
	.param .b64 vprintf_param_0,
	.param .b64 vprintf_param_1
)
;
.global .align 1 .b8 $str[20] = {75, 101, 114, 110, 101, 108, 32, 61, 62, 32, 83, 117, 109, 32, 61, 32, 37, 100, 10};

.visible .entry _Z9sumKernelPi(
	.param .u64 .ptr .align 1 _Z9sumKernelPi_param_0
)
{
	.local .align 8 .b8 	__local_depot0[8];
	.reg .b64 	%SP;
	.reg .b64 	%SPL;
	.reg .pred 	%p<2>;
	.reg .b32 	%r<7>;
	.reg .b64 	%rd<7>;

	mov.u64 	%SPL, __local_depot0;
	cvta.local.u64 	%SP, %SPL;
	ld.param.u64 	%rd2, [_Z9sumKernelPi_param_0];
	cvta.to.global.u64 	%rd1, %rd2;
	mov.u32 	%r1, %tid.x;
	add.s32 	%r2, %r1, 1;
	atom.global.add.u32 	%r3, [%rd1], %r2;
	setp.ne.s32 	%p1, %r1, 0;
	@%p1 bra 	$L__BB0_2;
	add.u64 	%rd3, %SP, 0;
	add.u64 	%rd4, %SPL, 0;
	ld.global.u32 	%r4, [%rd1];
	st.local.u32 	[%rd4], %r4;
	mov.u64 	%rd5, $str;
	cvta.global.u64 	%rd6, %rd5;
	{ // callseq 0, 0
	.param .b64 param0;
	st.param.b64 	[param0], %rd6;
	.param .b64 param1;
	st.param.b64 	[param1], %rd3;
	.param .b32 retval0;
	call.uni (retval0), 
	vprintf, 
	(
	param0, 
	param1
	);
	ld.param.b32 	%r5, [retval0];
	} // callseq 0
$L__BB0_2:
	ret;

}


// ===== COMPILED SASS (sm_100) =====

	.target	sm_100

	.elftype	@"ET_EXEC"


//--------------------- .note.nv.tkinfo           --------------------------
	.section	.note.nv.tkinfo,"",@"SHT_NOTE"
	.sectionflags	@"SHF_NOTE_NV_TKINFO"
	.tkinfo
        /*0018*/ 	.word	0x00000002
        /*0030*/ 	.string	""
        /*0030*/ 	.string	"ptxas"
        /*0030*/ 	.string	"Cuda compilation tools, release 13.0, V13.0.88"
        /*0030*/ 	.string	"Build cuda_13.0.r13.0/compiler.36424714_0"
        /*0030*/ 	.string	"-arch sm_100 -m 64 "



//--------------------- .note.nv.cuinfo           --------------------------
	.section	.note.nv.cuinfo,"",@"SHT_NOTE"
	.sectionflags	@"SHF_NOTE_NV_CUINFO"
        /*0018*/ 	.short	0x0002
        /*001a*/ 	.short	0x0064
        /*001c*/ 	.short	0x0082
	.zero		2


//--------------------- .nv.info                  --------------------------
	.section	.nv.info,"",@"SHT_CUDA_INFO"
	.align	4


	//----- nvinfo : EIATTR_REGCOUNT
	.align		4
        /*0000*/ 	.byte	0x04, 0x2f
        /*0002*/ 	.short	(.L_2 - .L_1)
	.align		4
.L_1:
        /*0004*/ 	.word	index@(_Z9sumKernelPi)
        /*0008*/ 	.word	0x00000018


	//----- nvinfo : EIATTR_FRAME_SIZE
	.align		4
.L_2:
        /*000c*/ 	.byte	0x04, 0x11
        /*000e*/ 	.short	(.L_4 - .L_3)
	.align		4
.L_3:
        /*0010*/ 	.word	index@(_Z9sumKernelPi)
        /*0014*/ 	.word	0x00000008


	//----- nvinfo : EIATTR_MIN_STACK_SIZE
	.align		4
.L_4:
        /*0018*/ 	.byte	0x04, 0x12
        /*001a*/ 	.short	(.L_6 - .L_5)
	.align		4
.L_5:
        /*001c*/ 	.word	index@(_Z9sumKernelPi)
        /*0020*/ 	.word	0x00000008
.L_6:


//--------------------- .nv.compat                --------------------------
	.section	.nv.compat,"",@"SHT_CUDA_COMPAT_INFO"
	.align	4
        /*0000*/ 	.byte	0x02, 0x09, 0x00, 0x00, 0x02, 0x02, 0x01, 0x00, 0x02, 0x05, 0x05, 0x00, 0x03, 0x07, 0x01, 0x01
        /*0010*/ 	.byte	0x02, 0x03, 0x00, 0x00, 0x02, 0x06, 0x01, 0x00, 0x04, 0x0b, 0x08, 0x00, 0x09, 0x00, 0x00, 0x00
        /*0020*/ 	.byte	0x00, 0x00, 0x00, 0x00


//--------------------- .nv.info._Z9sumKernelPi   --------------------------
	.section	.nv.info._Z9sumKernelPi,"",@"SHT_CUDA_INFO"
	.sectionflags	@""
	.align	4


	//----- nvinfo : EIATTR_CUDA_API_VERSION
	.align		4
        /*0000*/ 	.byte	0x04, 0x37
        /*0002*/ 	.short	(.L_8 - .L_7)
.L_7:
        /*0004*/ 	.word	0x00000082


	//----- nvinfo : EIATTR_KPARAM_INFO
	.align		4
.L_8:
        /*0008*/ 	.byte	0x04, 0x17
        /*000a*/ 	.short	(.L_10 - .L_9)
.L_9:
        /*000c*/ 	.word	0x00000000
        /*0010*/ 	.short	0x0000
        /*0012*/ 	.short	0x0000
        /*0014*/ 	.byte	0x00, 0xf5, 0x21, 0x00


	//----- nvinfo : EIATTR_SPARSE_MMA_MASK
	.align		4
.L_10:
        /*0018*/ 	.byte	0x03, 0x50
        /*001a*/ 	.short	0x0000


	//----- nvinfo : EIATTR_MAXREG_COUNT
	.align		4
        /*001c*/ 	.byte	0x03, 0x1b
        /*001e*/ 	.short	0x00ff


	//----- nvinfo : EIATTR_EXTERNS
	.align		4
        /*0020*/ 	.byte	0x04, 0x0f
        /*0022*/ 	.short	(.L_12 - .L_11)


	//   ....[0]....
	.align		4
.L_11:
        /*0024*/ 	.word	index@(vprintf)


	//----- nvinfo : EIATTR_MERCURY_ISA_VERSION
	.align		4
.L_12:
        /*0028*/ 	.byte	0x03, 0x5f
        /*002a*/ 	.short	0x0101


	//----- nvinfo : EIATTR_INT_WARP_WIDE_INSTR_OFFSETS
	.align		4
        /*002c*/ 	.byte	0x04, 0x31
        /*002e*/ 	.short	(.L_14 - .L_13)


	//   ....[0]....
.L_13:
        /*0030*/ 	.word	0x00000060


	//   ....[1]....
        /*0034*/ 	.word	0x000000e0


	//----- nvinfo : EIATTR_VRC_CTA_INIT_COUNT
	.align		4
.L_14:
        /*0038*/ 	.byte	0x02, 0x4a
	.zero		1
	.zero		1


	//----- nvinfo : EIATTR_SYSCALL_OFFSETS
	.align		4
        /*003c*/ 	.byte	0x04, 0x46
        /*003e*/ 	.short	(.L_16 - .L_15)


	//   ....[0]....
.L_15:
        /*0040*/ 	.word	0x000001b0


	//----- nvinfo : EIATTR_EXIT_INSTR_OFFSETS
	.align		4
.L_16:
        /*0044*/ 	.byte	0x04, 0x1c
        /*0046*/ 	.short	(.L_18 - .L_17)


	//   ....[0]....
.L_17:
        /*0048*/ 	.word	0x00000120


	//   ....[1]....
        /*004c*/ 	.word	0x000001c0


	//----- nvinfo : EIATTR_CRS_STACK_SIZE
	.align		4
.L_18:
        /*0050*/ 	.byte	0x04, 0x1e
        /*0052*/ 	.short	(.L_20 - .L_19)
.L_19:
        /*0054*/ 	.word	0x00000000


	//----- nvinfo : EIATTR_CBANK_PARAM_SIZE
	.align		4
.L_20:
        /*0058*/ 	.byte	0x03, 0x19
        /*005a*/ 	.short	0x0008


	//----- nvinfo : EIATTR_PARAM_CBANK
	.align		4
        /*005c*/ 	.byte	0x04, 0x0a
        /*005e*/ 	.short	(.L_22 - .L_21)
	.align		4
.L_21:
        /*0060*/ 	.word	index@(.nv.constant0._Z9sumKernelPi)
        /*0064*/ 	.short	0x0380
        /*0066*/ 	.short	0x0008


	//----- nvinfo : EIATTR_SW_WAR
	.align		4
.L_22:
        /*0068*/ 	.byte	0x04, 0x36
        /*006a*/ 	.short	(.L_24 - .L_23)
.L_23:
        /*006c*/ 	.word	0x00000008
.L_24:


//--------------------- .nv.callgraph             --------------------------
	.section	.nv.callgraph,"",@"SHT_CUDA_CALLGRAPH"
	.align	4
	.sectionentsize	8
	.align		4
        /*0000*/ 	.word	0x00000000
	.align		4
        /*0004*/ 	.word	0xffffffff
	.align		4
        /*0008*/ 	.word	index@(_Z9sumKernelPi)
	.align		4
        /*000c*/ 	.word	index@(vprintf)
	.align		4
        /*0010*/ 	.word	0x00000000
	.align		4
        /*0014*/ 	.word	0xfffffffe
	.align		4
        /*0018*/ 	.word	0x00000000
	.align		4
        /*001c*/ 	.word	0xfffffffd
	.align		4
        /*0020*/ 	.word	0x00000000
	.align		4
        /*0024*/ 	.word	0xfffffffc


//--------------------- .nv.constant4             --------------------------
	.section	.nv.constant4,"a",@progbits
	.align	8
	.align		8
.nv.constant4:
        /*0000*/ 	.dword	vprintf
	.align		8
        /*0008*/ 	.dword	$str


//--------------------- .text._Z9sumKernelPi      --------------------------
	.section	.text._Z9sumKernelPi,"ax",@progbits
	.align	128
        .global         _Z9sumKernelPi
        .type           _Z9sumKernelPi,@function
        .size           _Z9sumKernelPi,(.L_x_2 - _Z9sumKernelPi)
        .other          _Z9sumKernelPi,@"STO_CUDA_ENTRY STV_DEFAULT"
_Z9sumKernelPi:
.text._Z9sumKernelPi:
[----:B------:R-:W0:Y:S01]  /*0000*/  LDC R1, c[0x0][0x37c] ;  /* 0x0000df00ff017b82 */ /* 0x000e220000000800 */
[----:B------:R-:W1:Y:S07]  /*0010*/  S2R R4, SR_TID.X ;  /* 0x0000000000047919 */ /* 0x000e6e0000002100 */
[----:B------:R-:W2:Y:S01]  /*0020*/  LDC.64 R2, c[0x0][0x380] ;  /* 0x0000e000ff027b82 */ /* 0x000ea20000000a00 */
[----:B------:R-:W3:Y:S01]  /*0030*/  LDCU UR5, c[0x0][0x2f8] ;  /* 0x00005f00ff0577ac */ /* 0x000ee20008000800 */
[----:B0-----:R-:W-:Y:S01]  /*0040*/  VIADD R1, R1, 0xfffffff8 ;  /* 0xfffffff801017836 */ /* 0x001fe20000000000 */
[----:B------:R-:W0:Y:S01]  /*0050*/  S2R R5, SR_LANEID ;  /* 0x0000000000057919 */ /* 0x000e220000000000 */
[----:B------:R-:W-:Y:S01]  /*0060*/  VOTEU.ANY UR4, UPT, PT ;  /* 0x0000000000047886 */ /* 0x000fe200038e0100 */
[----:B------:R-:W4:Y:S01]  /*0070*/  LDCU UR8, c[0x0][0x2fc] ;  /* 0x00005f80ff0877ac */ /* 0x000f220008000800 */
[----:B------:R-:W-:Y:S01]  /*0080*/  UFLO.U32 UR4, UR4 ;  /* 0x00000004000472bd */ /* 0x000fe200080e0000 */
[----:B------:R-:W2:Y:S01]  /*0090*/  LDCU.64 UR6, c[0x0][0x358] ;  /* 0x00006b00ff0677ac */ /* 0x000ea20008000a00 */
[----:B---3--:R-:W-:-:S04]  /*00a0*/  IADD3 R6, P2, PT, R1, UR5, RZ ;  /* 0x0000000501067c10 */ /* 0x008fc8000ff5e0ff */
[----:B----4-:R-:W-:Y:S01]  /*00b0*/  IADD3.X R7, PT, PT, RZ, UR8, RZ, P2, !PT ;  /* 0x00000008ff077c10 */ /* 0x010fe200097fe4ff */
[C---:B-1----:R-:W-:Y:S01]  /*00c0*/  VIADD R0, R4.reuse, 0x1 ;  /* 0x0000000104007836 */ /* 0x042fe20000000000 */
[----:B------:R-:W-:-:S03]  /*00d0*/  ISETP.NE.AND P0, PT, R4, RZ, PT ;  /* 0x000000ff0400720c */ /* 0x000fc60003f05270 */
[----:B------:R-:W1:Y:S01]  /*00e0*/  REDUX.SUM UR9, R0 ;  /* 0x00000000000973c4 */ /* 0x000e62000000c000 */
[----:B0-----:R-:W-:Y:S01]  /*00f0*/  ISETP.EQ.U32.AND P1, PT, R5, UR4, PT ;  /* 0x0000000405007c0c */ /* 0x001fe2000bf22070 */
[----:B-1----:R-:W-:-:S12]  /*0100*/  IMAD.U32 R5, RZ, RZ, UR9 ;  /* 0x00000009ff057e24 */ /* 0x002fd8000f8e00ff */
[----:B--2---:R0:W-:Y:S01]  /*0110*/  @P1 REDG.E.ADD.STRONG.GPU desc[UR6][R2.64], R5 ;  /* 0x000000050200198e */ /* 0x0041e2000c12e106 */
[----:B------:R-:W-:Y:S05]  /*0120*/  @P0 EXIT ;  /* 0x000000000000094d */ /* 0x000fea0003800000 */
[----:B0-----:R-:W2:Y:S01]  /*0130*/  LDG.E R2, desc[UR6][R2.64] ;  /* 0x0000000602027981 */ /* 0x001ea2000c1e1900 */
[----:B------:R-:W-:Y:S01]  /*0140*/  MOV R0, 0x0 ;  /* 0x0000000000007802 */ /* 0x000fe20000000f00 */
[----:B------:R-:W0:Y:S03]  /*0150*/  LDCU.64 UR4, c[0x4][0x8] ;  /* 0x01000100ff0477ac */ /* 0x000e260008000a00 */
[----:B------:R1:W3:Y:S01]  /*0160*/  LDC.64 R8, c[0x4][R0] ;  /* 0x0100000000087b82 */ /* 0x0002e20000000a00 */
[----:B0-----:R-:W-:Y:S01]  /*0170*/  IMAD.U32 R4, RZ, RZ, UR4 ;  /* 0x00000004ff047e24 */ /* 0x001fe2000f8e00ff */
[----:B------:R-:W-:Y:S01]  /*0180*/  MOV R5, UR5 ;  /* 0x0000000500057c02 */ /* 0x000fe20008000f00 */
[----:B--23--:R1:W-:Y:S06]  /*0190*/  STL [R1], R2 ;  /* 0x0000000201007387 */ /* 0x00c3ec0000100800 */
[----:B------:R-:W-:-:S07]  /*01a0*/  LEPC R20, `(.L_x_0) ;  /* 0x000000001014794e */ /* 0x000fce0000000000 */
[----:B-1----:R-:W-:Y:S05]  /*01b0*/  CALL.ABS.NOINC R8 ;  /* 0x0000000008007343 */ /* 0x002fea0003c00000 */
.L_x_0:
[----:B------:R-:W-:Y:S05]  /*01c0*/  EXIT ;  /* 0x000000000000794d */ /* 0x000fea0003800000 */
.L_x_1:
[----:B------:R-:W-:-:S00]  /*01d0*/  BRA `(.L_x_1) ;  /* 0xfffffffc00fc7947 */ /* 0x000fc0000383ffff */
[----:B------:R-:W-:-:S00]  /*01e0*/  NOP ;  /* 0x0000000000007918 */ /* 0x000fc00000000000 */
        /* <DEDUP_REMOVED lines=9> */
.L_x_2:


//--------------------- .nv.global.init           --------------------------
	.section	.nv.global.init,"aw",@progbits
.nv.global.init:
	.type		$str,@object
	.size		$str,(.L_0 - $str)
$str:
        /*0000*/ 	.byte	0x4b, 0x65, 0x72, 0x6e, 0x65, 0x6c, 0x20, 0x3d, 0x3e, 0x20, 0x53, 0x75, 0x6d, 0x20, 0x3d, 0x20
        /*0010*/ 	.byte	0x25, 0x64, 0x0a, 0x00
.L_0:


//--------------------- .nv.shared.reserved.0     --------------------------
	.section	.nv.shared.reserved.0,"aw",@nobits
	.weak		__nv_reservedSMEM_offset_0_alias
	.size		__nv_reservedSMEM_offset_0_alias, 0, 64
	.other		__nv_reservedSMEM_offset_0_alias,@"STO_CUDA_RESERVED_SHARED STV_DEFAULT"
__nv_reservedSMEM_offset_0_alias:
	.zero		0
	.zero		64


//--------------------- .nv.constant0._Z9sumKernelPi --------------------------
	.section	.nv.constant0._Z9sumKernelPi,"a",@progbits
	.sectionflags	@""
	.align	4
.nv.constant0._Z9sumKernelPi:
	.zero		904


//--------------------- SYMBOLS --------------------------

	.type		.nv.reservedSmem.offset0,@object
	.size		.nv.reservedSmem.offset0,0x4
	.type		vprintf,@function
